	.headerflags	@"EF_CUDA_TEXMODE_UNIFIED EF_CUDA_64BIT_ADDRESS EF_CUDA_ACCELERATORS EF_CUDA_SM90 EF_CUDA_VIRTUAL_SM(EF_CUDA_SM90)"
	.elftype	@"ET_EXEC"


//--------------------- .nv.info                  --------------------------
	.section	.nv.info,"",@"SHT_CUDA_INFO"
	.align	4


	//----- nvinfo : EIATTR_REGCOUNT
	.align		4
        /*0000*/ 	.byte	0x04, 0x2f
        /*0002*/ 	.short	(.L_3 - .L_2)
	.align		4
.L_2:
        /*0004*/ 	.word	index@(triton_poi_fused_add_div_mean_mul_pow_sqrt_0)
        /*0008*/ 	.word	0x00000017


	//----- nvinfo : EIATTR_MIN_STACK_SIZE
	.align		4
.L_3:
        /*000c*/ 	.byte	0x04, 0x12
        /*000e*/ 	.short	(.L_5 - .L_4)
	.align		4
.L_4:
        /*0010*/ 	.word	index@(triton_poi_fused_add_div_mean_mul_pow_sqrt_0)
        /*0014*/ 	.word	0x00000000


	//----- nvinfo : EIATTR_FRAME_SIZE
	.align		4
.L_5:
        /*0018*/ 	.byte	0x04, 0x11
        /*001a*/ 	.short	(.L_7 - .L_6)
	.align		4
.L_6:
        /*001c*/ 	.word	index@(triton_poi_fused_add_div_mean_mul_pow_sqrt_0)
        /*0020*/ 	.word	0x00000000


	//----- nvinfo : EIATTR_MIN_STACK_SIZE
	.align		4
.L_7:
        /*0024*/ 	.byte	0x04, 0x12
        /*0026*/ 	.short	(.L_9 - .L_8)
	.align		4
.L_8:
        /*0028*/ 	.word	index@(triton_poi_fused_add_div_mean_mul_pow_sqrt_0)
        /*002c*/ 	.word	0x00000000
.L_9:


//--------------------- .nv.info.triton_poi_fused_add_div_mean_mul_pow_sqrt_0 --------------------------
	.section	.nv.info.triton_poi_fused_add_div_mean_mul_pow_sqrt_0,"",@"SHT_CUDA_INFO"
	.sectionflags	@""
	.align	4


	//----- nvinfo : EIATTR_CUDA_API_VERSION
	.align		4
        /*0000*/ 	.byte	0x04, 0x37
        /*0002*/ 	.short	(.L_11 - .L_10)
.L_10:
        /*0004*/ 	.word	0x0000007c


	//----- nvinfo : EIATTR_KPARAM_INFO
	.align		4
.L_11:
        /*0008*/ 	.byte	0x04, 0x17
        /*000a*/ 	.short	(.L_13 - .L_12)
.L_12:
        /*000c*/ 	.word	0x00000000
        /*0010*/ 	.short	0x0003
        /*0012*/ 	.short	0x0018
        /*0014*/ 	.byte	0x00, 0xf0, 0x11, 0x00


	//----- nvinfo : EIATTR_KPARAM_INFO
	.align		4
.L_13:
        /*0018*/ 	.byte	0x04, 0x17
        /*001a*/ 	.short	(.L_15 - .L_14)
.L_14:
        /*001c*/ 	.word	0x00000000
        /*0020*/ 	.short	0x0002
        /*0022*/ 	.short	0x0010
        /*0024*/ 	.byte	0x00, 0xf4, 0x21, 0x00


	//----- nvinfo : EIATTR_KPARAM_INFO
	.align		4
.L_15:
        /*0028*/ 	.byte	0x04, 0x17
        /*002a*/ 	.short	(.L_17 - .L_16)
.L_16:
        /*002c*/ 	.word	0x00000000
        /*0030*/ 	.short	0x0001
        /*0032*/ 	.short	0x0008
        /*0034*/ 	.byte	0x00, 0xf4, 0x21, 0x00


	//----- nvinfo : EIATTR_KPARAM_INFO
	.align		4
.L_17:
        /*0038*/ 	.byte	0x04, 0x17
        /*003a*/ 	.short	(.L_19 - .L_18)
.L_18:
        /*003c*/ 	.word	0x00000000
        /*0040*/ 	.short	0x0000
        /*0042*/ 	.short	0x0000
        /*0044*/ 	.byte	0x00, 0xf4, 0x21, 0x00


	//----- nvinfo : EIATTR_SPARSE_MMA_MASK
	.align		4
.L_19:
        /*0048*/ 	.byte	0x03, 0x50
        /*004a*/ 	.short	0x0000


	//----- nvinfo : EIATTR_MAXREG_COUNT
	.align		4
        /*004c*/ 	.byte	0x03, 0x1b
        /*004e*/ 	.short	0x00ff


	//----- nvinfo : EIATTR_EXIT_INSTR_OFFSETS
	.align		4
        /*0050*/ 	.byte	0x04, 0x1c
        /*0052*/ 	.short	(.L_21 - .L_20)


	//   ....[0]....
.L_20:
        /*0054*/ 	.word	0x00000440


	//   ....[1]....
        /*0058*/ 	.word	0x00000460


	//----- nvinfo : EIATTR_REQNTID
	.align		4
.L_21:
        /*005c*/ 	.byte	0x04, 0x10
        /*005e*/ 	.short	(.L_23 - .L_22)
.L_22:
        /*0060*/ 	.word	0x00000080
        /*0064*/ 	.word	0x00000001
        /*0068*/ 	.word	0x00000001


	//----- nvinfo : EIATTR_CBANK_PARAM_SIZE
	.align		4
.L_23:
        /*006c*/ 	.byte	0x03, 0x19
        /*006e*/ 	.short	0x001c


	//----- nvinfo : EIATTR_PARAM_CBANK
	.align		4
        /*0070*/ 	.byte	0x04, 0x0a
        /*0072*/ 	.short	(.L_25 - .L_24)
	.align		4
.L_24:
        /*0074*/ 	.word	index@(.nv.constant0.triton_poi_fused_add_div_mean_mul_pow_sqrt_0)
        /*0078*/ 	.short	0x0210
        /*007a*/ 	.short	0x001c


	//----- nvinfo : EIATTR_SW_WAR
	.align		4
.L_25:
        /*007c*/ 	.byte	0x04, 0x36
        /*007e*/ 	.short	(.L_27 - .L_26)
.L_26:
        /*0080*/ 	.word	0x00000008
.L_27:


//--------------------- .nv.callgraph             --------------------------
	.section	.nv.callgraph,"",@"SHT_CUDA_CALLGRAPH"
	.align	4
	.sectionentsize	8
	.align		4
        /*0000*/ 	.word	0x00000000
	.align		4
        /*0004*/ 	.word	0xffffffff
	.align		4
        /*0008*/ 	.word	0x00000000
	.align		4
        /*000c*/ 	.word	0xfffffffe
	.align		4
        /*0010*/ 	.word	0x00000000
	.align		4
        /*0014*/ 	.word	0xfffffffd
	.align		4
        /*0018*/ 	.word	0x00000000
	.align		4
        /*001c*/ 	.word	0xfffffffc


//--------------------- .nv.constant4             --------------------------
	.section	.nv.constant4,"a",@progbits
	.align	8
	.align		8
.nv.constant4:
        /*0000*/ 	.dword	_$_str
	.align		8
        /*0008*/ 	.dword	_$_str_$_2


//--------------------- .text.triton_poi_fused_add_div_mean_mul_pow_sqrt_0 --------------------------
	.section	.text.triton_poi_fused_add_div_mean_mul_pow_sqrt_0,"ax",@progbits
	.align	128
        .global         triton_poi_fused_add_div_mean_mul_pow_sqrt_0
        .type           triton_poi_fused_add_div_mean_mul_pow_sqrt_0,@function
        .size           triton_poi_fused_add_div_mean_mul_pow_sqrt_0,(.L_x_1 - triton_poi_fused_add_div_mean_mul_pow_sqrt_0)
        .other          triton_poi_fused_add_div_mean_mul_pow_sqrt_0,@"STO_CUDA_ENTRY STV_DEFAULT"
triton_poi_fused_add_div_mean_mul_pow_sqrt_0:
.text.triton_poi_fused_add_div_mean_mul_pow_sqrt_0:
[----:B------:R-:W0:Y:S02]  /*0000*/  LDC R1, c[0x0][0x28] ;  /* 0x00000a00ff017b82 */ /* 0x000e240000000800 */
[----:B------:R-:W1:Y:S01]  /*0010*/  S2R R0, SR_TID.X ;  /* 0x0000000000007919 */ /* 0x000e620000002100 */
[----:B------:R-:W2:Y:S01]  /*0020*/  LDC.64 R4, c[0x0][0x218] ;  /* 0x00008600ff047b82 */ /* 0x000ea20000000a00 */
[----:B------:R-:W-:Y:S01]  /*0030*/  CS2R R18, SRZ ;  /* 0x0000000000127805 */ /* 0x000fe2000001ff00 */
[----:B------:R-:W-:Y:S01]  /*0040*/  ULDC.64 UR4, c[0x0][0x208] ;  /* 0x0000820000047ab9 */ /* 0x000fe20000000a00 */
[----:B------:R-:W3:Y:S01]  /*0050*/  S2R R9, SR_CTAID.X ;  /* 0x0000000000097919 */ /* 0x000ee20000002500 */
[----:B------:R-:W-:Y:S01]  /*0060*/  CS2R R16, SRZ ;  /* 0x0000000000107805 */ /* 0x000fe2000001ff00 */
[----:B------:R-:W-:Y:S02]  /*0070*/  HFMA2.MMA R10, -RZ, RZ, 0, 0 ;  /* 0x00000000ff0a7435 */ /* 0x000fe400000001ff */
[----:B------:R-:W-:Y:S01]  /*0080*/  HFMA2.MMA R20, -RZ, RZ, 0, 0 ;  /* 0x00000000ff147435 */ /* 0x000fe200000001ff */
[----:B------:R-:W-:Y:S01]  /*0090*/  MOV R8, RZ ;  /* 0x000000ff00087202 */ /* 0x000fe20000000f00 */
[----:B------:R-:W4:Y:S01]  /*00a0*/  LDC.64 R6, c[0x0][0x210] ;  /* 0x00008400ff067b82 */ /* 0x000f220000000a00 */
[----:B-1----:R-:W-:-:S04]  /*00b0*/  SHF.L.U32 R0, R0, 0x1, RZ ;  /* 0x0000000100007819 */ /* 0x002fc800000006ff */
[----:B------:R-:W-:-:S04]  /*00c0*/  LOP3.LUT R0, R0, 0xfe, RZ, 0xc0, !PT ;  /* 0x000000fe00007812 */ /* 0x000fc800078ec0ff */
[----:B---3--:R-:W-:-:S04]  /*00d0*/  LEA R9, R9, R0, 0x8 ;  /* 0x0000000009097211 */ /* 0x008fc800078e40ff */
[----:B------:R-:W-:Y:S02]  /*00e0*/  SHF.R.S32.HI R0, RZ, 0x1f, R9 ;  /* 0x0000001fff007819 */ /* 0x000fe40000011409 */
[----:B------:R-:W-:Y:S02]  /*00f0*/  ISETP.GE.AND P4, PT, R9, 0x100, PT ;  /* 0x000001000900780c */ /* 0x000fe40003f86270 */
[----:B------:R-:W-:-:S04]  /*0100*/  LEA.HI R0, R0, R9, RZ, 0x2 ;  /* 0x0000000900007211 */ /* 0x000fc800078f10ff */
[----:B------:R-:W-:-:S05]  /*0110*/  LOP3.LUT R11, R0, 0xfffffffc, RZ, 0xc0, !PT ;  /* 0xfffffffc000b7812 */ /* 0x000fca00078ec0ff */
[----:B--2---:R-:W-:-:S05]  /*0120*/  IMAD.WIDE R14, R11, 0x4, R4 ;  /* 0x000000040b0e7825 */ /* 0x004fca00078e0204 */
[----:B------:R-:W2:Y:S04]  /*0130*/  @!P4 LDG.E.EL R19, desc[UR4][R14.64+0x4] ;  /* 0x000004040e13c981 */ /* 0x000ea8000c2e1900 */
[----:B------:R-:W3:Y:S04]  /*0140*/  @!P4 LDG.E.EL R18, desc[UR4][R14.64+0x4] ;  /* 0x000004040e12c981 */ /* 0x000ee8000c2e1900 */
[----:B------:R-:W5:Y:S01]  /*0150*/  @!P4 LDG.E.EL R17, desc[UR4][R14.64] ;  /* 0x000000040e11c981 */ /* 0x000f62000c2e1900 */
[----:B------:R-:W-:-:S03]  /*0160*/  MOV R0, RZ ;  /* 0x000000ff00007202 */ /* 0x000fc60000000f00 */
[----:B------:R-:W5:Y:S04]  /*0170*/  @!P4 LDG.E.EL R16, desc[UR4][R14.64] ;  /* 0x000000040e10c981 */ /* 0x000f68000c2e1900 */
[----:B------:R-:W5:Y:S04]  /*0180*/  @!P4 LDG.E.EL R10, desc[UR4][R14.64+0x8] ;  /* 0x000008040e0ac981 */ /* 0x000f68000c2e1900 */
[----:B------:R-:W5:Y:S04]  /*0190*/  @!P4 LDG.E.EL R20, desc[UR4][R14.64+0x8] ;  /* 0x000008040e14c981 */ /* 0x000f68000c2e1900 */
[----:B------:R-:W5:Y:S04]  /*01a0*/  @!P4 LDG.E.EL R8, desc[UR4][R14.64+0xc] ;  /* 0x00000c040e08c981 */ /* 0x000f68000c2e1900 */
[----:B------:R-:W5:Y:S01]  /*01b0*/  @!P4 LDG.E.EL R0, desc[UR4][R14.64+0xc] ;  /* 0x00000c040e00c981 */ /* 0x000f62000c2e1900 */
[----:B------:R-:W-:Y:S01]  /*01c0*/  CS2R R2, SRZ ;  /* 0x0000000000027805 */ /* 0x000fe2000001ff00 */
[----:B------:R-:W-:Y:S01]  /*01d0*/  IMAD.WIDE R12, R9, 0x4, R4 ;  /* 0x00000004090c7825 */ /* 0x000fe200078e0204 */
[----:B------:R-:W-:-:S04]  /*01e0*/  IADD3 R11, R9, -R11, RZ ;  /* 0x8000000b090b7210 */ /* 0x000fc80007ffe0ff */
[----:B------:R1:W5:Y:S01]  /*01f0*/  @!P4 LDG.E.64 R2, desc[UR4][R12.64] ;  /* 0x000000040c02c981 */ /* 0x000362000c1e1b00 */
[----:B------:R-:W-:Y:S01]  /*0200*/  CS2R R4, SRZ ;  /* 0x0000000000047805 */ /* 0x000fe2000001ff00 */
[----:B----4-:R-:W-:-:S05]  /*0210*/  IMAD.WIDE R6, R11, 0x4, R6 ;  /* 0x000000040b067825 */ /* 0x010fca00078e0206 */
[----:B------:R4:W5:Y:S01]  /*0220*/  @!P4 LDG.E.EL.64 R4, desc[UR4][R6.64] ;  /* 0x000000040604c981 */ /* 0x000962000c2e1b00 */
[----:B-1----:R-:W-:Y:S01]  /*0230*/  HFMA2.MMA R12, -RZ, RZ, 1.625, 0 ;  /* 0x3e800000ff0c7435 */ /* 0x002fe200000001ff */
[----:B----4-:R-:W1:Y:S01]  /*0240*/  LDC.64 R6, c[0x0][0x220] ;  /* 0x00008800ff067b82 */ /* 0x010e620000000a00 */
[----:B--2---:R-:W-:Y:S01]  /*0250*/  FMUL R14, R19, R19 ;  /* 0x00000013130e7220 */ /* 0x004fe20000400000 */
[----:B---3--:R-:W-:-:S03]  /*0260*/  FMUL R11, R18, R18 ;  /* 0x00000012120b7220 */ /* 0x008fc60000400000 */
[----:B-----5:R-:W-:Y:S01]  /*0270*/  FFMA R17, R17, R17, R14 ;  /* 0x0000001111117223 */ /* 0x020fe2000000000e */
[----:B------:R-:W-:-:S03]  /*0280*/  FFMA R11, R16, R16, R11 ;  /* 0x00000010100b7223 */ /* 0x000fc6000000000b */
[----:B------:R-:W-:Y:S01]  /*0290*/  FFMA R17, R10, R10, R17 ;  /* 0x0000000a0a117223 */ /* 0x000fe20000000011 */
[----:B------:R-:W-:-:S03]  /*02a0*/  FFMA R11, R20, R20, R11 ;  /* 0x00000014140b7223 */ /* 0x000fc6000000000b */
[----:B------:R-:W-:Y:S01]  /*02b0*/  FFMA R17, R8, R8, R17 ;  /* 0x0000000808117223 */ /* 0x000fe20000000011 */
[----:B------:R-:W-:-:S03]  /*02c0*/  FFMA R11, R0, R0, R11 ;  /* 0x00000000000b7223 */ /* 0x000fc6000000000b */
[-C--:B------:R-:W-:Y:S01]  /*02d0*/  FFMA R17, R17, R12.reuse, 9.9999997473787516356e-06 ;  /* 0x3727c5ac11117423 */ /* 0x080fe2000000000c */
[----:B------:R-:W-:-:S03]  /*02e0*/  FFMA R11, R11, R12, 9.9999997473787516356e-06 ;  /* 0x3727c5ac0b0b7423 */ /* 0x000fc6000000000c */
[----:B------:R-:W2:Y:S08]  /*02f0*/  MUFU.SQRT R8, R17 ;  /* 0x0000001100087308 */ /* 0x000eb00000002000 */
[----:B------:R-:W3:Y:S01]  /*0300*/  MUFU.SQRT R0, R11 ;  /* 0x0000000b00007308 */ /* 0x000ee20000002000 */
[C---:B--2---:R-:W-:Y:S02]  /*0310*/  FSETP.GT.AND P1, PT, R8.reuse, 8.50705917302346158658e+37, PT ;  /* 0x7e8000000800780b */ /* 0x044fe40003f24000 */
[----:B------:R-:W-:-:S02]  /*0320*/  FSETP.GEU.AND P3, PT, R8, 1.175494350822287508e-38, PT ;  /* 0x008000000800780b */ /* 0x000fc40003f6e000 */
[C---:B---3--:R-:W-:Y:S02]  /*0330*/  FSETP.GT.AND P0, PT, R0.reuse, 8.50705917302346158658e+37, PT ;  /* 0x7e8000000000780b */ /* 0x048fe40003f04000 */
[----:B------:R-:W-:-:S07]  /*0340*/  FSETP.GEU.AND P2, PT, R0, 1.175494350822287508e-38, PT ;  /* 0x008000000000780b */ /* 0x000fce0003f4e000 */
[----:B------:R-:W-:-:S04]  /*0350*/  @P1 FMUL R8, R8, 0.25 ;  /* 0x3e80000008081820 */ /* 0x000fc80000400000 */
[----:B------:R-:W-:Y:S01]  /*0360*/  @!P3 FMUL R8, R8, 16777216 ;  /* 0x4b8000000808b820 */ /* 0x000fe20000400000 */
[----:B------:R-:W-:-:S04]  /*0370*/  @P0 FMUL R0, R0, 0.25 ;  /* 0x3e80000000000820 */ /* 0x000fc80000400000 */
[----:B------:R-:W-:Y:S01]  /*0380*/  @!P2 FMUL R0, R0, 16777216 ;  /* 0x4b8000000000a820 */ /* 0x000fe20000400000 */
[----:B------:R-:W2:Y:S01]  /*0390*/  MUFU.RCP R8, R8 ;  /* 0x0000000800087308 */ /* 0x000ea20000001000 */
[----:B------:R-:W-:-:S07]  /*03a0*/  @P0 FMUL R2, R2, 0.25 ;  /* 0x3e80000002020820 */ /* 0x000fce0000400000 */
[----:B------:R-:W3:Y:S01]  /*03b0*/  MUFU.RCP R13, R0 ;  /* 0x00000000000d7308 */ /* 0x000ee20000001000 */
[----:B------:R-:W-:Y:S01]  /*03c0*/  @P1 FMUL R3, R3, 0.25 ;  /* 0x3e80000003031820 */ /* 0x000fe20000400000 */
[----:B------:R-:W-:-:S03]  /*03d0*/  @!P2 FMUL R2, R2, 16777216 ;  /* 0x4b8000000202a820 */ /* 0x000fc60000400000 */
[----:B------:R-:W-:-:S04]  /*03e0*/  @!P3 FMUL R3, R3, 16777216 ;  /* 0x4b8000000303b820 */ /* 0x000fc80000400000 */
[----:B--2---:R-:W-:Y:S01]  /*03f0*/  FMUL R10, R8, R3 ;  /* 0x00000003080a7220 */ /* 0x004fe20000400000 */
[----:B---3--:R-:W-:Y:S01]  /*0400*/  FMUL R13, R13, R2 ;  /* 0x000000020d0d7220 */ /* 0x008fe20000400000 */
[----:B-1----:R-:W-:-:S04]  /*0410*/  IMAD.WIDE R2, R9, 0x4, R6 ;  /* 0x0000000409027825 */ /* 0x002fc800078e0206 */
[----:B------:R-:W-:Y:S01]  /*0420*/  FMUL R5, R10, R5 ;  /* 0x000000050a057220 */ /* 0x000fe20000400000 */
[----:B------:R-:W-:Y:S01]  /*0430*/  FMUL R4, R13, R4 ;  /* 0x000000040d047220 */ /* 0x000fe20000400000 */
[----:B------:R-:W-:Y:S06]  /*0440*/  @P4 EXIT ;  /* 0x000000000000494d */ /* 0x000fec0003800000 */
[----:B------:R-:W-:Y:S01]  /*0450*/  STG.E.64 desc[UR4][R2.64], R4 ;  /* 0x0000000402007986 */ /* 0x000fe2000c101b04 */
[----:B------:R-:W-:Y:S05]  /*0460*/  EXIT ;  /* 0x000000000000794d */ /* 0x000fea0003800000 */
.L_x_0:
[----:B------:R-:W-:-:S00]  /*0470*/  BRA `(.L_x_0) ;  /* 0xfffffffc00fc7947 */ /* 0x000fc0000383ffff */
[----:B------:R-:W-:-:S00]  /*0480*/  NOP ;  /* 0x0000000000007918 */ /* 0x000fc00000000000 */
[----:B------:R-:W-:-:S00]  /*0490*/  NOP ;  /* 0x0000000000007918 */ /* 0x000fc00000000000 */
[----:B------:R-:W-:-:S00]  /*04a0*/  NOP ;  /* 0x0000000000007918 */ /* 0x000fc00000000000 */
[----:B------:R-:W-:-:S00]  /*04b0*/  NOP ;  /* 0x0000000000007918 */ /* 0x000fc00000000000 */
[----:B------:R-:W-:-:S00]  /*04c0*/  NOP ;  /* 0x0000000000007918 */ /* 0x000fc00000000000 */
[----:B------:R-:W-:-:S00]  /*04d0*/  NOP ;  /* 0x0000000000007918 */ /* 0x000fc00000000000 */
[----:B------:R-:W-:-:S00]  /*04e0*/  NOP ;  /* 0x0000000000007918 */ /* 0x000fc00000000000 */
[----:B------:R-:W-:-:S00]  /*04f0*/  NOP ;  /* 0x0000000000007918 */ /* 0x000fc00000000000 */
.L_x_1:


//--------------------- .nv.global.init           --------------------------
	.section	.nv.global.init,"aw",@progbits
.nv.global.init:
	.type		_$_str,@object
	.size		_$_str,(_$_str_$_2 - _$_str)
_$_str:
        /*0000*/ 	.byte	0x5f, 0x5f, 0x43, 0x55, 0x44, 0x41, 0x5f, 0x46, 0x54, 0x5a, 0x00
	.type		_$_str_$_2,@object
	.size		_$_str_$_2,(.L_1 - _$_str_$_2)
_$_str_$_2:
        /*000b*/ 	.byte	0x5f, 0x5f, 0x43, 0x55, 0x44, 0x41, 0x5f, 0x50, 0x52, 0x45, 0x43, 0x5f, 0x53, 0x51, 0x52, 0x54
        /*001b*/ 	.byte	0x00
.L_1:


//--------------------- .nv.constant0.triton_poi_fused_add_div_mean_mul_pow_sqrt_0 --------------------------
	.section	.nv.constant0.triton_poi_fused_add_div_mean_mul_pow_sqrt_0,"a",@progbits
	.sectionflags	@""
	.align	4
.nv.constant0.triton_poi_fused_add_div_mean_mul_pow_sqrt_0:
	.zero		556
